	.headerflags	@"EF_CUDA_TEXMODE_UNIFIED EF_CUDA_64BIT_ADDRESS EF_CUDA_ACCELERATORS EF_CUDA_SM90 EF_CUDA_VIRTUAL_SM(EF_CUDA_SM90)"
	.elftype	@"ET_EXEC"


//--------------------- .nv.info                  --------------------------
	.section	.nv.info,"",@"SHT_CUDA_INFO"
	.align	4


	//----- nvinfo : EIATTR_REGCOUNT
	.align		4
        /*0000*/ 	.byte	0x04, 0x2f
        /*0002*/ 	.short	(.L_2 - .L_1)
	.align		4
.L_1:
        /*0004*/ 	.word	index@(triton_poi_fused_add_mean_mul_rsqrt_0)
        /*0008*/ 	.word	0x00000017


	//----- nvinfo : EIATTR_MIN_STACK_SIZE
	.align		4
.L_2:
        /*000c*/ 	.byte	0x04, 0x12
        /*000e*/ 	.short	(.L_4 - .L_3)
	.align		4
.L_3:
        /*0010*/ 	.word	index@(triton_poi_fused_add_mean_mul_rsqrt_0)
        /*0014*/ 	.word	0x00000000


	//----- nvinfo : EIATTR_FRAME_SIZE
	.align		4
.L_4:
        /*0018*/ 	.byte	0x04, 0x11
        /*001a*/ 	.short	(.L_6 - .L_5)
	.align		4
.L_5:
        /*001c*/ 	.word	index@(triton_poi_fused_add_mean_mul_rsqrt_0)
        /*0020*/ 	.word	0x00000000


	//----- nvinfo : EIATTR_MIN_STACK_SIZE
	.align		4
.L_6:
        /*0024*/ 	.byte	0x04, 0x12
        /*0026*/ 	.short	(.L_8 - .L_7)
	.align		4
.L_7:
        /*0028*/ 	.word	index@(triton_poi_fused_add_mean_mul_rsqrt_0)
        /*002c*/ 	.word	0x00000000
.L_8:


//--------------------- .nv.info.triton_poi_fused_add_mean_mul_rsqrt_0 --------------------------
	.section	.nv.info.triton_poi_fused_add_mean_mul_rsqrt_0,"",@"SHT_CUDA_INFO"
	.sectionflags	@""
	.align	4


	//----- nvinfo : EIATTR_CUDA_API_VERSION
	.align		4
        /*0000*/ 	.byte	0x04, 0x37
        /*0002*/ 	.short	(.L_10 - .L_9)
.L_9:
        /*0004*/ 	.word	0x0000007c


	//----- nvinfo : EIATTR_KPARAM_INFO
	.align		4
.L_10:
        /*0008*/ 	.byte	0x04, 0x17
        /*000a*/ 	.short	(.L_12 - .L_11)
.L_11:
        /*000c*/ 	.word	0x00000000
        /*0010*/ 	.short	0x0003
        /*0012*/ 	.short	0x0018
        /*0014*/ 	.byte	0x00, 0xf0, 0x11, 0x00


	//----- nvinfo : EIATTR_KPARAM_INFO
	.align		4
.L_12:
        /*0018*/ 	.byte	0x04, 0x17
        /*001a*/ 	.short	(.L_14 - .L_13)
.L_13:
        /*001c*/ 	.word	0x00000000
        /*0020*/ 	.short	0x0002
        /*0022*/ 	.short	0x0010
        /*0024*/ 	.byte	0x00, 0xf4, 0x21, 0x00


	//----- nvinfo : EIATTR_KPARAM_INFO
	.align		4
.L_14:
        /*0028*/ 	.byte	0x04, 0x17
        /*002a*/ 	.short	(.L_16 - .L_15)
.L_15:
        /*002c*/ 	.word	0x00000000
        /*0030*/ 	.short	0x0001
        /*0032*/ 	.short	0x0008
        /*0034*/ 	.byte	0x00, 0xf4, 0x21, 0x00


	//----- nvinfo : EIATTR_KPARAM_INFO
	.align		4
.L_16:
        /*0038*/ 	.byte	0x04, 0x17
        /*003a*/ 	.short	(.L_18 - .L_17)
.L_17:
        /*003c*/ 	.word	0x00000000
        /*0040*/ 	.short	0x0000
        /*0042*/ 	.short	0x0000
        /*0044*/ 	.byte	0x00, 0xf4, 0x21, 0x00


	//----- nvinfo : EIATTR_SPARSE_MMA_MASK
	.align		4
.L_18:
        /*0048*/ 	.byte	0x03, 0x50
        /*004a*/ 	.short	0x0000


	//----- nvinfo : EIATTR_MAXREG_COUNT
	.align		4
        /*004c*/ 	.byte	0x03, 0x1b
        /*004e*/ 	.short	0x00ff


	//----- nvinfo : EIATTR_EXIT_INSTR_OFFSETS
	.align		4
        /*0050*/ 	.byte	0x04, 0x1c
        /*0052*/ 	.short	(.L_20 - .L_19)


	//   ....[0]....
.L_19:
        /*0054*/ 	.word	0x00000350


	//   ....[1]....
        /*0058*/ 	.word	0x00000370


	//----- nvinfo : EIATTR_REQNTID
	.align		4
.L_20:
        /*005c*/ 	.byte	0x04, 0x10
        /*005e*/ 	.short	(.L_22 - .L_21)
.L_21:
        /*0060*/ 	.word	0x00000080
        /*0064*/ 	.word	0x00000001
        /*0068*/ 	.word	0x00000001


	//----- nvinfo : EIATTR_CBANK_PARAM_SIZE
	.align		4
.L_22:
        /*006c*/ 	.byte	0x03, 0x19
        /*006e*/ 	.short	0x001c


	//----- nvinfo : EIATTR_PARAM_CBANK
	.align		4
        /*0070*/ 	.byte	0x04, 0x0a
        /*0072*/ 	.short	(.L_24 - .L_23)
	.align		4
.L_23:
        /*0074*/ 	.word	index@(.nv.constant0.triton_poi_fused_add_mean_mul_rsqrt_0)
        /*0078*/ 	.short	0x0210
        /*007a*/ 	.short	0x001c


	//----- nvinfo : EIATTR_SW_WAR
	.align		4
.L_24:
        /*007c*/ 	.byte	0x04, 0x36
        /*007e*/ 	.short	(.L_26 - .L_25)
.L_25:
        /*0080*/ 	.word	0x00000008
.L_26:


//--------------------- .nv.callgraph             --------------------------
	.section	.nv.callgraph,"",@"SHT_CUDA_CALLGRAPH"
	.align	4
	.sectionentsize	8
	.align		4
        /*0000*/ 	.word	0x00000000
	.align		4
        /*0004*/ 	.word	0xffffffff
	.align		4
        /*0008*/ 	.word	0x00000000
	.align		4
        /*000c*/ 	.word	0xfffffffe
	.align		4
        /*0010*/ 	.word	0x00000000
	.align		4
        /*0014*/ 	.word	0xfffffffd
	.align		4
        /*0018*/ 	.word	0x00000000
	.align		4
        /*001c*/ 	.word	0xfffffffc


//--------------------- .nv.constant4             --------------------------
	.section	.nv.constant4,"a",@progbits
	.align	8
	.align		8
.nv.constant4:
        /*0000*/ 	.dword	_$_str


//--------------------- .text.triton_poi_fused_add_mean_mul_rsqrt_0 --------------------------
	.section	.text.triton_poi_fused_add_mean_mul_rsqrt_0,"ax",@progbits
	.align	128
        .global         triton_poi_fused_add_mean_mul_rsqrt_0
        .type           triton_poi_fused_add_mean_mul_rsqrt_0,@function
        .size           triton_poi_fused_add_mean_mul_rsqrt_0,(.L_x_1 - triton_poi_fused_add_mean_mul_rsqrt_0)
        .other          triton_poi_fused_add_mean_mul_rsqrt_0,@"STO_CUDA_ENTRY STV_DEFAULT"
triton_poi_fused_add_mean_mul_rsqrt_0:
.text.triton_poi_fused_add_mean_mul_rsqrt_0:
[----:B------:R-:W0:Y:S01]  /*0000*/  LDC R1, c[0x0][0x28] ;  /* 0x00000a00ff017b82 */ /* 0x000e220000000800 */
[----:B------:R-:W1:Y:S07]  /*0010*/  S2R R0, SR_TID.X ;  /* 0x0000000000007919 */ /* 0x000e6e0000002100 */
[----:B------:R-:W2:Y:S01]  /*0020*/  LDC.64 R2, c[0x0][0x218] ;  /* 0x00008600ff027b82 */ /* 0x000ea20000000a00 */
[----:B------:R-:W-:Y:S01]  /*0030*/  CS2R R16, SRZ ;  /* 0x0000000000107805 */ /* 0x000fe2000001ff00 */
[----:B------:R-:W-:Y:S01]  /*0040*/  ULDC.64 UR4, c[0x0][0x208] ;  /* 0x0000820000047ab9 */ /* 0x000fe20000000a00 */
[----:B------:R-:W3:Y:S01]  /*0050*/  S2R R9, SR_CTAID.X ;  /* 0x0000000000097919 */ /* 0x000ee20000002500 */
[----:B------:R-:W-:-:S02]  /*0060*/  CS2R R10, SRZ ;  /* 0x00000000000a7805 */ /* 0x000fc4000001ff00 */
[----:B------:R-:W-:Y:S02]  /*0070*/  CS2R R18, SRZ ;  /* 0x0000000000127805 */ /* 0x000fe4000001ff00 */
[----:B------:R-:W-:Y:S01]  /*0080*/  MOV R8, RZ ;  /* 0x000000ff00087202 */ /* 0x000fe20000000f00 */
[----:B------:R-:W4:Y:S01]  /*0090*/  LDC.64 R6, c[0x0][0x210] ;  /* 0x00008400ff067b82 */ /* 0x000f220000000a00 */
[----:B-1----:R-:W-:-:S04]  /*00a0*/  SHF.L.U32 R0, R0, 0x1, RZ ;  /* 0x0000000100007819 */ /* 0x002fc800000006ff */
[----:B------:R-:W-:-:S04]  /*00b0*/  LOP3.LUT R0, R0, 0xfe, RZ, 0xc0, !PT ;  /* 0x000000fe00007812 */ /* 0x000fc800078ec0ff */
[----:B---3--:R-:W-:-:S04]  /*00c0*/  LEA R9, R9, R0, 0x8 ;  /* 0x0000000009097211 */ /* 0x008fc800078e40ff */
[----:B------:R-:W-:Y:S02]  /*00d0*/  SHF.R.S32.HI R0, RZ, 0x1f, R9 ;  /* 0x0000001fff007819 */ /* 0x000fe40000011409 */
[----:B------:R-:W-:Y:S02]  /*00e0*/  ISETP.GE.AND P0, PT, R9, 0x100, PT ;  /* 0x000001000900780c */ /* 0x000fe40003f06270 */
[----:B------:R-:W-:-:S04]  /*00f0*/  LEA.HI R0, R0, R9, RZ, 0x2 ;  /* 0x0000000900007211 */ /* 0x000fc800078f10ff */
[----:B------:R-:W-:-:S05]  /*0100*/  LOP3.LUT R4, R0, 0xfffffffc, RZ, 0xc0, !PT ;  /* 0xfffffffc00047812 */ /* 0x000fca00078ec0ff */
[----:B--2---:R-:W-:-:S05]  /*0110*/  IMAD.WIDE R14, R4, 0x4, R2 ;  /* 0x00000004040e7825 */ /* 0x004fca00078e0202 */
[----:B------:R-:W2:Y:S01]  /*0120*/  @!P0 LDG.E.EL R17, desc[UR4][R14.64+0x4] ;  /* 0x000004040e118981 */ /* 0x000ea2000c2e1900 */
[----:B------:R-:W-:-:S03]  /*0130*/  HFMA2.MMA R0, -RZ, RZ, 0, 0 ;  /* 0x00000000ff007435 */ /* 0x000fc600000001ff */
[----:B------:R-:W3:Y:S04]  /*0140*/  @!P0 LDG.E.EL R11, desc[UR4][R14.64] ;  /* 0x000000040e0b8981 */ /* 0x000ee8000c2e1900 */
[----:B------:R-:W5:Y:S04]  /*0150*/  @!P0 LDG.E.EL R18, desc[UR4][R14.64+0x4] ;  /* 0x000004040e128981 */ /* 0x000f68000c2e1900 */
[----:B------:R-:W5:Y:S04]  /*0160*/  @!P0 LDG.E.EL R16, desc[UR4][R14.64] ;  /* 0x000000040e108981 */ /* 0x000f68000c2e1900 */
[----:B------:R-:W5:Y:S04]  /*0170*/  @!P0 LDG.E.EL R19, desc[UR4][R14.64+0x8] ;  /* 0x000008040e138981 */ /* 0x000f68000c2e1900 */
[----:B------:R-:W5:Y:S04]  /*0180*/  @!P0 LDG.E.EL R10, desc[UR4][R14.64+0x8] ;  /* 0x000008040e0a8981 */ /* 0x000f68000c2e1900 */
[----:B------:R-:W5:Y:S04]  /*0190*/  @!P0 LDG.E.EL R0, desc[UR4][R14.64+0xc] ;  /* 0x00000c040e008981 */ /* 0x000f68000c2e1900 */
[----:B------:R1:W5:Y:S01]  /*01a0*/  @!P0 LDG.E.EL R8, desc[UR4][R14.64+0xc] ;  /* 0x00000c040e088981 */ /* 0x000362000c2e1900 */
[----:B------:R-:W-:-:S02]  /*01b0*/  IADD3 R13, R9, -R4, RZ ;  /* 0x80000004090d7210 */ /* 0x000fc40007ffe0ff */
[----:B------:R-:W-:Y:S01]  /*01c0*/  CS2R R4, SRZ ;  /* 0x0000000000047805 */ /* 0x000fe2000001ff00 */
[----:B------:R-:W-:-:S04]  /*01d0*/  IMAD.WIDE R2, R9, 0x4, R2 ;  /* 0x0000000409027825 */ /* 0x000fc800078e0202 */
[----:B----4-:R-:W-:Y:S01]  /*01e0*/  IMAD.WIDE R12, R13, 0x4, R6 ;  /* 0x000000040d0c7825 */ /* 0x010fe200078e0206 */
[----:B------:R-:W-:Y:S01]  /*01f0*/  CS2R R6, SRZ ;  /* 0x0000000000067805 */ /* 0x000fe2000001ff00 */
[----:B------:R4:W5:Y:S05]  /*0200*/  @!P0 LDG.E.64 R4, desc[UR4][R2.64] ;  /* 0x0000000402048981 */ /* 0x00096a000c1e1b00 */
[----:B------:R2:W5:Y:S01]  /*0210*/  @!P0 LDG.E.EL.64 R6, desc[UR4][R12.64] ;  /* 0x000000040c068981 */ /* 0x000562000c2e1b00 */
[----:B-1----:R-:W-:Y:S01]  /*0220*/  HFMA2.MMA R14, -RZ, RZ, 1.625, 0 ;  /* 0x3e800000ff0e7435 */ /* 0x002fe200000001ff */
[----:B----4-:R-:W1:Y:S02]  /*0230*/  LDC.64 R2, c[0x0][0x220] ;  /* 0x00008800ff027b82 */ /* 0x010e640000000a00 */
[----:B-1----:R-:W-:-:S04]  /*0240*/  IMAD.WIDE R2, R9, 0x4, R2 ;  /* 0x0000000409027825 */ /* 0x002fc800078e0202 */
[----:B--2---:R-:W-:-:S04]  /*0250*/  FMUL R20, R17, R17 ;  /* 0x0000001111147220 */ /* 0x004fc80000400000 */
[----:B---3--:R-:W-:Y:S01]  /*0260*/  FFMA R20, R11, R11, R20 ;  /* 0x0000000b0b147223 */ /* 0x008fe20000000014 */
[----:B-----5:R-:W-:-:S04]  /*0270*/  FMUL R11, R18, R18 ;  /* 0x00000012120b7220 */ /* 0x020fc80000400000 */
[----:B------:R-:W-:Y:S01]  /*0280*/  FFMA R11, R16, R16, R11 ;  /* 0x00000010100b7223 */ /* 0x000fe2000000000b */
[----:B------:R-:W-:-:S03]  /*0290*/  FFMA R19, R19, R19, R20 ;  /* 0x0000001313137223 */ /* 0x000fc60000000014 */
[----:B------:R-:W-:Y:S01]  /*02a0*/  FFMA R11, R10, R10, R11 ;  /* 0x0000000a0a0b7223 */ /* 0x000fe2000000000b */
[----:B------:R-:W-:-:S03]  /*02b0*/  FFMA R19, R0, R0, R19 ;  /* 0x0000000000137223 */ /* 0x000fc60000000013 */
[----:B------:R-:W-:Y:S01]  /*02c0*/  FFMA R11, R8, R8, R11 ;  /* 0x00000008080b7223 */ /* 0x000fe2000000000b */
[----:B------:R-:W-:-:S03]  /*02d0*/  FFMA R19, R19, R14, 9.9999997473787516356e-06 ;  /* 0x3727c5ac13137423 */ /* 0x000fc6000000000e */
[----:B------:R-:W-:-:S03]  /*02e0*/  FFMA R11, R11, R14, 9.9999997473787516356e-06 ;  /* 0x3727c5ac0b0b7423 */ /* 0x000fc6000000000e */
[----:B------:R-:W1:Y:S08]  /*02f0*/  MUFU.RSQ R19, R19 ;  /* 0x0000001300137308 */ /* 0x000e700000001400 */
[----:B------:R-:W2:Y:S01]  /*0300*/  MUFU.RSQ R0, R11 ;  /* 0x0000000b00007308 */ /* 0x000ea20000001400 */
[----:B01----:R-:W-:-:S04]  /*0310*/  FMUL R13, R19, R4 ;  /* 0x00000004130d7220 */ /* 0x003fc80000400000 */
[----:B------:R-:W-:Y:S01]  /*0320*/  FMUL R6, R13, R6 ;  /* 0x000000060d067220 */ /* 0x000fe20000400000 */
[----:B--2---:R-:W-:-:S04]  /*0330*/  FMUL R0, R0, R5 ;  /* 0x0000000500007220 */ /* 0x004fc80000400000 */
[----:B------:R-:W-:Y:S01]  /*0340*/  FMUL R7, R0, R7 ;  /* 0x0000000700077220 */ /* 0x000fe20000400000 */
[----:B------:R-:W-:Y:S06]  /*0350*/  @P0 EXIT ;  /* 0x000000000000094d */ /* 0x000fec0003800000 */
[----:B------:R-:W-:Y:S01]  /*0360*/  STG.E.64 desc[UR4][R2.64], R6 ;  /* 0x0000000602007986 */ /* 0x000fe2000c101b04 */
[----:B------:R-:W-:Y:S05]  /*0370*/  EXIT ;  /* 0x000000000000794d */ /* 0x000fea0003800000 */
.L_x_0:
[----:B------:R-:W-:-:S00]  /*0380*/  BRA `(.L_x_0) ;  /* 0xfffffffc00fc7947 */ /* 0x000fc0000383ffff */
[----:B------:R-:W-:-:S00]  /*0390*/  NOP ;  /* 0x0000000000007918 */ /* 0x000fc00000000000 */
        /* <DEDUP_REMOVED lines=14> */
.L_x_1:


//--------------------- .nv.global.init           --------------------------
	.section	.nv.global.init,"aw",@progbits
.nv.global.init:
	.type		_$_str,@object
	.size		_$_str,(.L_0 - _$_str)
_$_str:
        /*0000*/ 	.byte	0x5f, 0x5f, 0x43, 0x55, 0x44, 0x41, 0x5f, 0x46, 0x54, 0x5a, 0x00
.L_0:


//--------------------- .nv.constant0.triton_poi_fused_add_mean_mul_rsqrt_0 --------------------------
	.section	.nv.constant0.triton_poi_fused_add_mean_mul_rsqrt_0,"a",@progbits
	.sectionflags	@""
	.align	4
.nv.constant0.triton_poi_fused_add_mean_mul_rsqrt_0:
	.zero		556
